//
// Generated by NVIDIA NVVM Compiler
//
// Compiler Build ID: CL-36424714
// Cuda compilation tools, release 13.0, V13.0.88
// Based on NVVM 20.0.0
//

.version 9.0
.target sm_100
.address_size 64

	// .globl	_Z17multiplyUsingGPUsPiS_S_ii

.visible .entry _Z17multiplyUsingGPUsPiS_S_ii(
	.param .u64 .ptr .align 1 _Z17multiplyUsingGPUsPiS_S_ii_param_0,
	.param .u64 .ptr .align 1 _Z17multiplyUsingGPUsPiS_S_ii_param_1,
	.param .u64 .ptr .align 1 _Z17multiplyUsingGPUsPiS_S_ii_param_2,
	.param .u32 _Z17multiplyUsingGPUsPiS_S_ii_param_3,
	.param .u32 _Z17multiplyUsingGPUsPiS_S_ii_param_4
)
{
	.reg .pred 	%p<10>;
	.reg .b32 	%r<150>;
	.reg .b64 	%rd<21>;

	ld.param.u64 	%rd6, [_Z17multiplyUsingGPUsPiS_S_ii_param_0];
	ld.param.u64 	%rd7, [_Z17multiplyUsingGPUsPiS_S_ii_param_1];
	ld.param.u64 	%rd5, [_Z17multiplyUsingGPUsPiS_S_ii_param_2];
	ld.param.u32 	%r36, [_Z17multiplyUsingGPUsPiS_S_ii_param_3];
	ld.param.u32 	%r37, [_Z17multiplyUsingGPUsPiS_S_ii_param_4];
	cvta.to.global.u64 	%rd1, %rd7;
	cvta.to.global.u64 	%rd2, %rd6;
	mov.u32 	%r38, %ctaid.x;
	mov.u32 	%r39, %ntid.x;
	mov.u32 	%r40, %tid.x;
	mad.lo.s32 	%r41, %r38, %r39, %r40;
	mul.lo.s32 	%r138, %r37, %r41;
	add.s32 	%r42, %r138, %r37;
	min.s32 	%r2, %r42, %r36;
	setp.ge.s32 	%p1, %r138, %r2;
	mov.b32 	%r149, 0;
	@%p1 bra 	$L__BB0_13;
	sub.s32 	%r3, %r2, %r138;
	and.b32  	%r4, %r3, 15;
	sub.s32 	%r45, %r138, %r2;
	setp.gt.u32 	%p2, %r45, -16;
	mov.b32 	%r149, 0;
	@%p2 bra 	$L__BB0_4;
	and.b32  	%r47, %r3, -16;
	neg.s32 	%r134, %r47;
	add.s64 	%rd3, %rd2, 32;
	add.s64 	%rd4, %rd1, 32;
	mov.b32 	%r149, 0;
$L__BB0_3:
	.pragma "nounroll";
	mul.wide.s32 	%rd8, %r138, 4;
	add.s64 	%rd9, %rd3, %rd8;
	add.s64 	%rd10, %rd4, %rd8;
	ld.global.u32 	%r48, [%rd9+-32];
	ld.global.u32 	%r49, [%rd10+-32];
	mad.lo.s32 	%r50, %r49, %r48, %r149;
	ld.global.u32 	%r51, [%rd9+-28];
	ld.global.u32 	%r52, [%rd10+-28];
	mad.lo.s32 	%r53, %r52, %r51, %r50;
	ld.global.u32 	%r54, [%rd9+-24];
	ld.global.u32 	%r55, [%rd10+-24];
	mad.lo.s32 	%r56, %r55, %r54, %r53;
	ld.global.u32 	%r57, [%rd9+-20];
	ld.global.u32 	%r58, [%rd10+-20];
	mad.lo.s32 	%r59, %r58, %r57, %r56;
	ld.global.u32 	%r60, [%rd9+-16];
	ld.global.u32 	%r61, [%rd10+-16];
	mad.lo.s32 	%r62, %r61, %r60, %r59;
	ld.global.u32 	%r63, [%rd9+-12];
	ld.global.u32 	%r64, [%rd10+-12];
	mad.lo.s32 	%r65, %r64, %r63, %r62;
	ld.global.u32 	%r66, [%rd9+-8];
	ld.global.u32 	%r67, [%rd10+-8];
	mad.lo.s32 	%r68, %r67, %r66, %r65;
	ld.global.u32 	%r69, [%rd9+-4];
	ld.global.u32 	%r70, [%rd10+-4];
	mad.lo.s32 	%r71, %r70, %r69, %r68;
	ld.global.u32 	%r72, [%rd9];
	ld.global.u32 	%r73, [%rd10];
	mad.lo.s32 	%r74, %r73, %r72, %r71;
	ld.global.u32 	%r75, [%rd9+4];
	ld.global.u32 	%r76, [%rd10+4];
	mad.lo.s32 	%r77, %r76, %r75, %r74;
	ld.global.u32 	%r78, [%rd9+8];
	ld.global.u32 	%r79, [%rd10+8];
	mad.lo.s32 	%r80, %r79, %r78, %r77;
	ld.global.u32 	%r81, [%rd9+12];
	ld.global.u32 	%r82, [%rd10+12];
	mad.lo.s32 	%r83, %r82, %r81, %r80;
	ld.global.u32 	%r84, [%rd9+16];
	ld.global.u32 	%r85, [%rd10+16];
	mad.lo.s32 	%r86, %r85, %r84, %r83;
	ld.global.u32 	%r87, [%rd9+20];
	ld.global.u32 	%r88, [%rd10+20];
	mad.lo.s32 	%r89, %r88, %r87, %r86;
	ld.global.u32 	%r90, [%rd9+24];
	ld.global.u32 	%r91, [%rd10+24];
	mad.lo.s32 	%r92, %r91, %r90, %r89;
	ld.global.u32 	%r93, [%rd9+28];
	ld.global.u32 	%r94, [%rd10+28];
	mad.lo.s32 	%r149, %r94, %r93, %r92;
	add.s32 	%r138, %r138, 16;
	add.s32 	%r134, %r134, 16;
	setp.ne.s32 	%p3, %r134, 0;
	@%p3 bra 	$L__BB0_3;
$L__BB0_4:
	setp.eq.s32 	%p4, %r4, 0;
	@%p4 bra 	$L__BB0_13;
	and.b32  	%r15, %r3, 7;
	setp.lt.u32 	%p5, %r4, 8;
	@%p5 bra 	$L__BB0_7;
	mul.wide.s32 	%rd11, %r138, 4;
	add.s64 	%rd12, %rd2, %rd11;
	ld.global.u32 	%r96, [%rd12];
	add.s64 	%rd13, %rd1, %rd11;
	ld.global.u32 	%r97, [%rd13];
	mad.lo.s32 	%r98, %r97, %r96, %r149;
	ld.global.u32 	%r99, [%rd12+4];
	ld.global.u32 	%r100, [%rd13+4];
	mad.lo.s32 	%r101, %r100, %r99, %r98;
	ld.global.u32 	%r102, [%rd12+8];
	ld.global.u32 	%r103, [%rd13+8];
	mad.lo.s32 	%r104, %r103, %r102, %r101;
	ld.global.u32 	%r105, [%rd12+12];
	ld.global.u32 	%r106, [%rd13+12];
	mad.lo.s32 	%r107, %r106, %r105, %r104;
	ld.global.u32 	%r108, [%rd12+16];
	ld.global.u32 	%r109, [%rd13+16];
	mad.lo.s32 	%r110, %r109, %r108, %r107;
	ld.global.u32 	%r111, [%rd12+20];
	ld.global.u32 	%r112, [%rd13+20];
	mad.lo.s32 	%r113, %r112, %r111, %r110;
	ld.global.u32 	%r114, [%rd12+24];
	ld.global.u32 	%r115, [%rd13+24];
	mad.lo.s32 	%r116, %r115, %r114, %r113;
	ld.global.u32 	%r117, [%rd12+28];
	ld.global.u32 	%r118, [%rd13+28];
	mad.lo.s32 	%r149, %r118, %r117, %r116;
	add.s32 	%r138, %r138, 8;
$L__BB0_7:
	setp.eq.s32 	%p6, %r15, 0;
	@%p6 bra 	$L__BB0_13;
	and.b32  	%r21, %r3, 3;
	setp.lt.u32 	%p7, %r15, 4;
	@%p7 bra 	$L__BB0_10;
	mul.wide.s32 	%rd14, %r138, 4;
	add.s64 	%rd15, %rd2, %rd14;
	ld.global.u32 	%r120, [%rd15];
	add.s64 	%rd16, %rd1, %rd14;
	ld.global.u32 	%r121, [%rd16];
	mad.lo.s32 	%r122, %r121, %r120, %r149;
	ld.global.u32 	%r123, [%rd15+4];
	ld.global.u32 	%r124, [%rd16+4];
	mad.lo.s32 	%r125, %r124, %r123, %r122;
	ld.global.u32 	%r126, [%rd15+8];
	ld.global.u32 	%r127, [%rd16+8];
	mad.lo.s32 	%r128, %r127, %r126, %r125;
	ld.global.u32 	%r129, [%rd15+12];
	ld.global.u32 	%r130, [%rd16+12];
	mad.lo.s32 	%r149, %r130, %r129, %r128;
	add.s32 	%r138, %r138, 4;
$L__BB0_10:
	setp.eq.s32 	%p8, %r21, 0;
	@%p8 bra 	$L__BB0_13;
	neg.s32 	%r146, %r21;
$L__BB0_12:
	.pragma "nounroll";
	mul.wide.s32 	%rd17, %r138, 4;
	add.s64 	%rd18, %rd1, %rd17;
	add.s64 	%rd19, %rd2, %rd17;
	ld.global.u32 	%r131, [%rd19];
	ld.global.u32 	%r132, [%rd18];
	mad.lo.s32 	%r149, %r132, %r131, %r149;
	add.s32 	%r138, %r138, 1;
	add.s32 	%r146, %r146, 1;
	setp.ne.s32 	%p9, %r146, 0;
	@%p9 bra 	$L__BB0_12;
$L__BB0_13:
	cvta.to.global.u64 	%rd20, %rd5;
	atom.global.add.u32 	%r133, [%rd20], %r149;
	ret;

}


// ===== COMPILED SASS (sm_100) =====

	.target	sm_100

	.elftype	@"ET_EXEC"


//--------------------- .note.nv.tkinfo           --------------------------
	.section	.note.nv.tkinfo,"",@"SHT_NOTE"
	.sectionflags	@"SHF_NOTE_NV_TKINFO"
	.tkinfo
        /*0018*/ 	.word	0x00000002
        /*0030*/ 	.string	""
        /*0030*/ 	.string	"ptxas"
        /*0030*/ 	.string	"Cuda compilation tools, release 13.0, V13.0.88"
        /*0030*/ 	.string	"Build cuda_13.0.r13.0/compiler.36424714_0"
        /*0030*/ 	.string	"-arch sm_100 -m 64 "



//--------------------- .note.nv.cuinfo           --------------------------
	.section	.note.nv.cuinfo,"",@"SHT_NOTE"
	.sectionflags	@"SHF_NOTE_NV_CUINFO"
        /*0018*/ 	.short	0x0002
        /*001a*/ 	.short	0x0064
        /*001c*/ 	.short	0x0082
	.zero		2


//--------------------- .nv.info                  --------------------------
	.section	.nv.info,"",@"SHT_CUDA_INFO"
	.align	4


	//----- nvinfo : EIATTR_REGCOUNT
	.align		4
        /*0000*/ 	.byte	0x04, 0x2f
        /*0002*/ 	.short	(.L_1 - .L_0)
	.align		4
.L_0:
        /*0004*/ 	.word	index@(_Z17multiplyUsingGPUsPiS_S_ii)
        /*0008*/ 	.word	0x00000020


	//----- nvinfo : EIATTR_FRAME_SIZE
	.align		4
.L_1:
        /*000c*/ 	.byte	0x04, 0x11
        /*000e*/ 	.short	(.L_3 - .L_2)
	.align		4
.L_2:
        /*0010*/ 	.word	index@(_Z17multiplyUsingGPUsPiS_S_ii)
        /*0014*/ 	.word	0x00000000


	//----- nvinfo : EIATTR_MIN_STACK_SIZE
	.align		4
.L_3:
        /*0018*/ 	.byte	0x04, 0x12
        /*001a*/ 	.short	(.L_5 - .L_4)
	.align		4
.L_4:
        /*001c*/ 	.word	index@(_Z17multiplyUsingGPUsPiS_S_ii)
        /*0020*/ 	.word	0x00000000
.L_5:


//--------------------- .nv.compat                --------------------------
	.section	.nv.compat,"",@"SHT_CUDA_COMPAT_INFO"
	.align	4
        /*0000*/ 	.byte	0x02, 0x09, 0x00, 0x00, 0x02, 0x02, 0x01, 0x00, 0x02, 0x05, 0x05, 0x00, 0x03, 0x07, 0x01, 0x01
        /*0010*/ 	.byte	0x02, 0x03, 0x00, 0x00, 0x02, 0x06, 0x01, 0x00, 0x04, 0x0b, 0x08, 0x00, 0x09, 0x00, 0x00, 0x00
        /*0020*/ 	.byte	0x00, 0x00, 0x00, 0x00


//--------------------- .nv.info._Z17multiplyUsingGPUsPiS_S_ii --------------------------
	.section	.nv.info._Z17multiplyUsingGPUsPiS_S_ii,"",@"SHT_CUDA_INFO"
	.sectionflags	@""
	.align	4


	//----- nvinfo : EIATTR_CUDA_API_VERSION
	.align		4
        /*0000*/ 	.byte	0x04, 0x37
        /*0002*/ 	.short	(.L_7 - .L_6)
.L_6:
        /*0004*/ 	.word	0x00000082


	//----- nvinfo : EIATTR_KPARAM_INFO
	.align		4
.L_7:
        /*0008*/ 	.byte	0x04, 0x17
        /*000a*/ 	.short	(.L_9 - .L_8)
.L_8:
        /*000c*/ 	.word	0x00000000
        /*0010*/ 	.short	0x0004
        /*0012*/ 	.short	0x001c
        /*0014*/ 	.byte	0x00, 0xf0, 0x11, 0x00


	//----- nvinfo : EIATTR_KPARAM_INFO
	.align		4
.L_9:
        /*0018*/ 	.byte	0x04, 0x17
        /*001a*/ 	.short	(.L_11 - .L_10)
.L_10:
        /*001c*/ 	.word	0x00000000
        /*0020*/ 	.short	0x0003
        /*0022*/ 	.short	0x0018
        /*0024*/ 	.byte	0x00, 0xf0, 0x11, 0x00


	//----- nvinfo : EIATTR_KPARAM_INFO
	.align		4
.L_11:
        /*0028*/ 	.byte	0x04, 0x17
        /*002a*/ 	.short	(.L_13 - .L_12)
.L_12:
        /*002c*/ 	.word	0x00000000
        /*0030*/ 	.short	0x0002
        /*0032*/ 	.short	0x0010
        /*0034*/ 	.byte	0x00, 0xf5, 0x21, 0x00


	//----- nvinfo : EIATTR_KPARAM_INFO
	.align		4
.L_13:
        /*0038*/ 	.byte	0x04, 0x17
        /*003a*/ 	.short	(.L_15 - .L_14)
.L_14:
        /*003c*/ 	.word	0x00000000
        /*0040*/ 	.short	0x0001
        /*0042*/ 	.short	0x0008
        /*0044*/ 	.byte	0x00, 0xf5, 0x21, 0x00


	//----- nvinfo : EIATTR_KPARAM_INFO
	.align		4
.L_15:
        /*0048*/ 	.byte	0x04, 0x17
        /*004a*/ 	.short	(.L_17 - .L_16)
.L_16:
        /*004c*/ 	.word	0x00000000
        /*0050*/ 	.short	0x0000
        /*0052*/ 	.short	0x0000
        /*0054*/ 	.byte	0x00, 0xf5, 0x21, 0x00


	//----- nvinfo : EIATTR_SPARSE_MMA_MASK
	.align		4
.L_17:
        /*0058*/ 	.byte	0x03, 0x50
        /*005a*/ 	.short	0x0000


	//----- nvinfo : EIATTR_MAXREG_COUNT
	.align		4
        /*005c*/ 	.byte	0x03, 0x1b
        /*005e*/ 	.short	0x00ff


	//----- nvinfo : EIATTR_MERCURY_ISA_VERSION
	.align		4
        /*0060*/ 	.byte	0x03, 0x5f
        /*0062*/ 	.short	0x0101


	//----- nvinfo : EIATTR_INT_WARP_WIDE_INSTR_OFFSETS
	.align		4
        /*0064*/ 	.byte	0x04, 0x31
        /*0066*/ 	.short	(.L_19 - .L_18)


	//   ....[0]....
.L_18:
        /*0068*/ 	.word	0x00000a00


	//   ....[1]....
        /*006c*/ 	.word	0x00000a20


	//----- nvinfo : EIATTR_VRC_CTA_INIT_COUNT
	.align		4
.L_19:
        /*0070*/ 	.byte	0x02, 0x4a
	.zero		1
	.zero		1


	//----- nvinfo : EIATTR_EXIT_INSTR_OFFSETS
	.align		4
        /*0074*/ 	.byte	0x04, 0x1c
        /*0076*/ 	.short	(.L_21 - .L_20)


	//   ....[0]....
.L_20:
        /*0078*/ 	.word	0x00000a70


	//----- nvinfo : EIATTR_CRS_STACK_SIZE
	.align		4
.L_21:
        /*007c*/ 	.byte	0x04, 0x1e
        /*007e*/ 	.short	(.L_23 - .L_22)
.L_22:
        /*0080*/ 	.word	0x00000000


	//----- nvinfo : EIATTR_CBANK_PARAM_SIZE
	.align		4
.L_23:
        /*0084*/ 	.byte	0x03, 0x19
        /*0086*/ 	.short	0x0020


	//----- nvinfo : EIATTR_PARAM_CBANK
	.align		4
        /*0088*/ 	.byte	0x04, 0x0a
        /*008a*/ 	.short	(.L_25 - .L_24)
	.align		4
.L_24:
        /*008c*/ 	.word	index@(.nv.constant0._Z17multiplyUsingGPUsPiS_S_ii)
        /*0090*/ 	.short	0x0380
        /*0092*/ 	.short	0x0020


	//----- nvinfo : EIATTR_SW_WAR
	.align		4
.L_25:
        /*0094*/ 	.byte	0x04, 0x36
        /*0096*/ 	.short	(.L_27 - .L_26)
.L_26:
        /*0098*/ 	.word	0x00000008
.L_27:


//--------------------- .nv.callgraph             --------------------------
	.section	.nv.callgraph,"",@"SHT_CUDA_CALLGRAPH"
	.align	4
	.sectionentsize	8
	.align		4
        /*0000*/ 	.word	0x00000000
	.align		4
        /*0004*/ 	.word	0xffffffff
	.align		4
        /*0008*/ 	.word	0x00000000
	.align		4
        /*000c*/ 	.word	0xfffffffe
	.align		4
        /*0010*/ 	.word	0x00000000
	.align		4
        /*0014*/ 	.word	0xfffffffd
	.align		4
        /*0018*/ 	.word	0x00000000
	.align		4
        /*001c*/ 	.word	0xfffffffc


//--------------------- .text._Z17multiplyUsingGPUsPiS_S_ii --------------------------
	.section	.text._Z17multiplyUsingGPUsPiS_S_ii,"ax",@progbits
	.align	128
        .global         _Z17multiplyUsingGPUsPiS_S_ii
        .type           _Z17multiplyUsingGPUsPiS_S_ii,@function
        .size           _Z17multiplyUsingGPUsPiS_S_ii,(.L_x_11 - _Z17multiplyUsingGPUsPiS_S_ii)
        .other          _Z17multiplyUsingGPUsPiS_S_ii,@"STO_CUDA_ENTRY STV_DEFAULT"
_Z17multiplyUsingGPUsPiS_S_ii:
.text._Z17multiplyUsingGPUsPiS_S_ii:
[----:B------:R-:W-:Y:S01]  /*0000*/  LDC R1, c[0x0][0x37c] ;  /* 0x0000df00ff017b82 */ /* 0x000fe20000000800 */
[----:B------:R-:W0:Y:S07]  /*0010*/  S2R R3, SR_TID.X ;  /* 0x0000000000037919 */ /* 0x000e2e0000002100 */
[----:B------:R-:W0:Y:S01]  /*0020*/  S2UR UR4, SR_CTAID.X ;  /* 0x00000000000479c3 */ /* 0x000e220000002500 */
[----:B------:R-:W1:Y:S01]  /*0030*/  LDCU.64 UR6, c[0x0][0x358] ;  /* 0x00006b00ff0677ac */ /* 0x000e620008000a00 */
[----:B------:R-:W-:Y:S01]  /*0040*/  BSSY.RECONVERGENT B0, `(.L_x_0) ;  /* 0x000009a000007945 */ /* 0x000fe20003800200 */
[----:B------:R-:W-:-:S05]  /*0050*/  HFMA2 R12, -RZ, RZ, 0, 0 ;  /* 0x00000000ff0c7431 */ /* 0x000fca00000001ff */
[----:B------:R-:W0:Y:S08]  /*0060*/  LDC R0, c[0x0][0x360] ;  /* 0x0000d800ff007b82 */ /* 0x000e300000000800 */
[----:B------:R-:W2:Y:S01]  /*0070*/  LDC.64 R4, c[0x0][0x398] ;  /* 0x0000e600ff047b82 */ /* 0x000ea20000000a00 */
[----:B0-----:R-:W-:-:S04]  /*0080*/  IMAD R0, R0, UR4, R3 ;  /* 0x0000000400007c24 */ /* 0x001fc8000f8e0203 */
[----:B--2---:R-:W-:-:S05]  /*0090*/  IMAD R11, R0, R5, RZ ;  /* 0x00000005000b7224 */ /* 0x004fca00078e02ff */
[----:B------:R-:W-:-:S04]  /*00a0*/  VIADDMNMX R0, R11, R5, R4, PT ;  /* 0x000000050b007246 */ /* 0x000fc80003800104 */
[----:B------:R-:W-:-:S13]  /*00b0*/  ISETP.GE.AND P0, PT, R11, R0, PT ;  /* 0x000000000b00720c */ /* 0x000fda0003f06270 */
[----:B-1----:R-:W-:Y:S05]  /*00c0*/  @P0 BRA `(.L_x_1) ;  /* 0x0000000800440947 */ /* 0x002fea0003800000 */
[CC--:B------:R-:W-:Y:S01]  /*00d0*/  IADD3 R10, PT, PT, R0.reuse, -R11.reuse, RZ ;  /* 0x8000000b000a7210 */ /* 0x0c0fe20007ffe0ff */
[----:B------:R-:W-:Y:S01]  /*00e0*/  BSSY.RECONVERGENT B1, `(.L_x_2) ;  /* 0x0000046000017945 */ /* 0x000fe20003800200 */
[----:B------:R-:W-:Y:S02]  /*00f0*/  IADD3 R0, PT, PT, -R0, R11, RZ ;  /* 0x0000000b00007210 */ /* 0x000fe40007ffe1ff */
[----:B------:R-:W-:Y:S02]  /*0100*/  LOP3.LUT R24, R10, 0xf, RZ, 0xc0, !PT ;  /* 0x0000000f0a187812 */ /* 0x000fe400078ec0ff */
[----:B------:R-:W-:Y:S02]  /*0110*/  ISETP.GT.U32.AND P1, PT, R0, -0x10, PT ;  /* 0xfffffff00000780c */ /* 0x000fe40003f24070 */
[----:B------:R-:W-:Y:S02]  /*0120*/  ISETP.NE.AND P0, PT, R24, RZ, PT ;  /* 0x000000ff1800720c */ /* 0x000fe40003f05270 */
[----:B------:R-:W-:-:S09]  /*0130*/  MOV R12, RZ ;  /* 0x000000ff000c7202 */ /* 0x000fd20000000f00 */
[----:B------:R-:W-:Y:S05]  /*0140*/  @P1 BRA `(.L_x_3) ;  /* 0x0000000000fc1947 */ /* 0x000fea0003800000 */
[----:B------:R-:W0:Y:S01]  /*0150*/  LDC.64 R2, c[0x0][0x380] ;  /* 0x0000e000ff027b82 */ /* 0x000e220000000a00 */
[----:B------:R-:W-:Y:S02]  /*0160*/  LOP3.LUT R0, R10, 0xfffffff0, RZ, 0xc0, !PT ;  /* 0xfffffff00a007812 */ /* 0x000fe400078ec0ff */
[----:B------:R-:W-:Y:S02]  /*0170*/  MOV R12, RZ ;  /* 0x000000ff000c7202 */ /* 0x000fe40000000f00 */
[----:B------:R-:W-:-:S03]  /*0180*/  IADD3 R0, PT, PT, -R0, RZ, RZ ;  /* 0x000000ff00007210 */ /* 0x000fc60007ffe1ff */
[----:B------:R-:W1:Y:S01]  /*0190*/  LDC.64 R4, c[0x0][0x388] ;  /* 0x0000e200ff047b82 */ /* 0x000e620000000a00 */
[----:B0-----:R-:W-:-:S04]  /*01a0*/  IADD3 R2, P1, PT, R2, 0x20, RZ ;  /* 0x0000002002027810 */ /* 0x001fc80007f3e0ff */
[----:B------:R-:W-:Y:S02]  /*01b0*/  IADD3.X R3, PT, PT, RZ, R3, RZ, P1, !PT ;  /* 0x00000003ff037210 */ /* 0x000fe40000ffe4ff */
[----:B-1----:R-:W-:-:S04]  /*01c0*/  IADD3 R4, P2, PT, R4, 0x20, RZ ;  /* 0x0000002004047810 */ /* 0x002fc80007f5e0ff */
[----:B------:R-:W-:-:S09]  /*01d0*/  IADD3.X R5, PT, PT, RZ, R5, RZ, P2, !PT ;  /* 0x00000005ff057210 */ /* 0x000fd200017fe4ff */
.L_x_4:
[----:B------:R-:W-:-:S04]  /*01e0*/  IMAD.WIDE R6, R11, 0x4, R2 ;  /* 0x000000040b067825 */ /* 0x000fc800078e0202 */
[----:B------:R-:W-:Y:S01]  /*01f0*/  IMAD.WIDE R8, R11, 0x4, R4 ;  /* 0x000000040b087825 */ /* 0x000fe200078e0204 */
[----:B------:R-:W2:Y:S04]  /*0200*/  LDG.E R13, desc[UR6][R6.64+-0x20] ;  /* 0xffffe006060d7981 */ /* 0x000ea8000c1e1900 */
[----:B------:R-:W2:Y:S04]  /*0210*/  LDG.E R18, desc[UR6][R8.64+-0x20] ;  /* 0xffffe00608127981 */ /* 0x000ea8000c1e1900 */
[----:B------:R-:W3:Y:S04]  /*0220*/  LDG.E R26, desc[UR6][R6.64+-0x1c] ;  /* 0xffffe406061a7981 */ /* 0x000ee8000c1e1900 */
[----:B------:R-:W3:Y:S04]  /*0230*/  LDG.E R25, desc[UR6][R8.64+-0x1c] ;  /* 0xffffe40608197981 */ /* 0x000ee8000c1e1900 */
[----:B------:R-:W4:Y:S04]  /*0240*/  LDG.E R14, desc[UR6][R6.64+-0x18] ;  /* 0xffffe806060e7981 */ /* 0x000f28000c1e1900 */
[----:B------:R-:W4:Y:S04]  /*0250*/  LDG.E R15, desc[UR6][R8.64+-0x18] ;  /* 0xffffe806080f7981 */ /* 0x000f28000c1e1900 */
[----:B------:R-:W5:Y:S04]  /*0260*/  LDG.E R16, desc[UR6][R6.64+-0x14] ;  /* 0xffffec0606107981 */ /* 0x000f68000c1e1900 */
[----:B------:R-:W5:Y:S04]  /*0270*/  LDG.E R17, desc[UR6][R8.64+-0x14] ;  /* 0xffffec0608117981 */ /* 0x000f68000c1e1900 */
[----:B------:R-:W5:Y:S04]  /*0280*/  LDG.E R22, desc[UR6][R6.64+-0x10] ;  /* 0xfffff00606167981 */ /* 0x000f68000c1e1900 */
[----:B------:R-:W5:Y:S04]  /*0290*/  LDG.E R23, desc[UR6][R8.64+-0x10] ;  /* 0xfffff00608177981 */ /* 0x000f68000c1e1900 */
[----:B------:R-:W5:Y:S04]  /*02a0*/  LDG.E R20, desc[UR6][R6.64+-0xc] ;  /* 0xfffff40606147981 */ /* 0x000f68000c1e1900 */
[----:B------:R-:W5:Y:S04]  /*02b0*/  LDG.E R21, desc[UR6][R8.64+-0xc] ;  /* 0xfffff40608157981 */ /* 0x000f68000c1e1900 */
[----:B------:R-:W5:Y:S04]  /*02c0*/  LDG.E R19, desc[UR6][R8.64+-0x8] ;  /* 0xfffff80608137981 */ /* 0x000f68000c1e1900 */
[----:B------:R-:W5:Y:S04]  /*02d0*/  LDG.E R27, desc[UR6][R8.64+0x18] ;  /* 0x00001806081b7981 */ /* 0x000f68000c1e1900 */
[----:B------:R-:W5:Y:S01]  /*02e0*/  LDG.E R28, desc[UR6][R8.64+0x1c] ;  /* 0x00001c06081c7981 */ /* 0x000f62000c1e1900 */
[----:B--2---:R-:W-:-:S03]  /*02f0*/  IMAD R13, R13, R18, R12 ;  /* 0x000000120d0d7224 */ /* 0x004fc600078e020c */
[----:B------:R-:W2:Y:S04]  /*0300*/  LDG.E R18, desc[UR6][R6.64+-0x8] ;  /* 0xfffff80606127981 */ /* 0x000ea8000c1e1900 */
[----:B------:R-:W2:Y:S01]  /*0310*/  LDG.E R12, desc[UR6][R6.64+-0x4] ;  /* 0xfffffc06060c7981 */ /* 0x000ea2000c1e1900 */
[----:B---3--:R-:W-:-:S03]  /*0320*/  IMAD R25, R26, R25, R13 ;  /* 0x000000191a197224 */ /* 0x008fc600078e020d */
[----:B------:R-:W3:Y:S04]  /*0330*/  LDG.E R13, desc[UR6][R8.64+-0x4] ;  /* 0xfffffc06080d7981 */ /* 0x000ee8000c1e1900 */
[----:B------:R-:W3:Y:S01]  /*0340*/  LDG.E R26, desc[UR6][R8.64+0x14] ;  /* 0x00001406081a7981 */ /* 0x000ee2000c1e1900 */
[----:B----4-:R-:W-:-:S03]  /*0350*/  IMAD R25, R14, R15, R25 ;  /* 0x0000000f0e197224 */ /* 0x010fc600078e0219 */
[----:B------:R-:W4:Y:S04]  /*0360*/  LDG.E R14, desc[UR6][R6.64] ;  /* 0x00000006060e7981 */ /* 0x000f28000c1e1900 */
[----:B------:R-:W4:Y:S01]  /*0370*/  LDG.E R15, desc[UR6][R8.64] ;  /* 0x00000006080f7981 */ /* 0x000f22000c1e1900 */
[----:B-----5:R-:W-:-:S03]  /*0380*/  IMAD R25, R16, R17, R25 ;  /* 0x0000001110197224 */ /* 0x020fc600078e0219 */
[----:B------:R-:W5:Y:S04]  /*0390*/  LDG.E R16, desc[UR6][R6.64+0x4] ;  /* 0x0000040606107981 */ /* 0x000f68000c1e1900 */
[----:B------:R-:W5:Y:S01]  /*03a0*/  LDG.E R17, desc[UR6][R8.64+0x4] ;  /* 0x0000040608117981 */ /* 0x000f62000c1e1900 */
[----:B------:R-:W-:-:S03]  /*03b0*/  IMAD R25, R22, R23, R25 ;  /* 0x0000001716197224 */ /* 0x000fc600078e0219 */
[----:B------:R-:W5:Y:S04]  /*03c0*/  LDG.E R22, desc[UR6][R6.64+0x8] ;  /* 0x0000080606167981 */ /* 0x000f68000c1e1900 */
[----:B------:R-:W5:Y:S01]  /*03d0*/  LDG.E R23, desc[UR6][R8.64+0x8] ;  /* 0x0000080608177981 */ /* 0x000f62000c1e1900 */
[----:B------:R-:W-:-:S03]  /*03e0*/  IMAD R25, R20, R21, R25 ;  /* 0x0000001514197224 */ /* 0x000fc600078e0219 */
[----:B------:R-:W5:Y:S04]  /*03f0*/  LDG.E R20, desc[UR6][R6.64+0xc] ;  /* 0x00000c0606147981 */ /* 0x000f68000c1e1900 */
[----:B------:R-:W5:Y:S01]  /*0400*/  LDG.E R21, desc[UR6][R8.64+0xc] ;  /* 0x00000c0608157981 */ /* 0x000f62000c1e1900 */
[----:B--2---:R-:W-:-:S03]  /*0410*/  IMAD R25, R18, R19, R25 ;  /* 0x0000001312197224 */ /* 0x004fc600078e0219 */
[----:B------:R-:W2:Y:S04]  /*0420*/  LDG.E R18, desc[UR6][R6.64+0x10] ;  /* 0x0000100606127981 */ /* 0x000ea8000c1e1900 */
[----:B------:R-:W2:Y:S01]  /*0430*/  LDG.E R19, desc[UR6][R8.64+0x10] ;  /* 0x0000100608137981 */ /* 0x000ea2000c1e1900 */
[----:B---3--:R-:W-:-:S03]  /*0440*/  IMAD R29, R12, R13, R25 ;  /* 0x0000000d0c1d7224 */ /* 0x008fc600078e0219 */
[----:B------:R-:W3:Y:S04]  /*0450*/  LDG.E R13, desc[UR6][R6.64+0x14] ;  /* 0x00001406060d7981 */ /* 0x000ee8000c1e1900 */
[----:B------:R-:W3:Y:S04]  /*0460*/  LDG.E R12, desc[UR6][R6.64+0x18] ;  /* 0x00001806060c7981 */ /* 0x000ee8000c1e1900 */
[----:B------:R-:W3:Y:S01]  /*0470*/  LDG.E R25, desc[UR6][R6.64+0x1c] ;  /* 0x00001c0606197981 */ /* 0x000ee2000c1e1900 */
[----:B----4-:R-:W-:Y:S01]  /*0480*/  IMAD R14, R14, R15, R29 ;  /* 0x0000000f0e0e7224 */ /* 0x010fe200078e021d */
[----:B------:R-:W-:-:S03]  /*0490*/  IADD3 R0, PT, PT, R0, 0x10, RZ ;  /* 0x0000001000007810 */ /* 0x000fc60007ffe0ff */
[----:B-----5:R-:W-:Y:S01]  /*04a0*/  IMAD R14, R16, R17, R14 ;  /* 0x00000011100e7224 */ /* 0x020fe200078e020e */
[----:B------:R-:W-:-:S03]  /*04b0*/  ISETP.NE.AND P1, PT, R0, RZ, PT ;  /* 0x000000ff0000720c */ /* 0x000fc60003f25270 */
[----:B------:R-:W-:-:S04]  /*04c0*/  IMAD R14, R22, R23, R14 ;  /* 0x00000017160e7224 */ /* 0x000fc800078e020e */
[----:B------:R-:W-:Y:S01]  /*04d0*/  IMAD R14, R20, R21, R14 ;  /* 0x00000015140e7224 */ /* 0x000fe200078e020e */
[----:B------:R-:W-:-:S03]  /*04e0*/  IADD3 R11, PT, PT, R11, 0x10, RZ ;  /* 0x000000100b0b7810 */ /* 0x000fc60007ffe0ff */
[----:B--2---:R-:W-:-:S04]  /*04f0*/  IMAD R14, R18, R19, R14 ;  /* 0x00000013120e7224 */ /* 0x004fc800078e020e */
[----:B---3--:R-:W-:-:S04]  /*0500*/  IMAD R13, R13, R26, R14 ;  /* 0x0000001a0d0d7224 */ /* 0x008fc800078e020e */
[----:B------:R-:W-:-:S04]  /*0510*/  IMAD R12, R12, R27, R13 ;  /* 0x0000001b0c0c7224 */ /* 0x000fc800078e020d */
[----:B------:R-:W-:Y:S01]  /*0520*/  IMAD R12, R25, R28, R12 ;  /* 0x0000001c190c7224 */ /* 0x000fe200078e020c */
[----:B------:R-:W-:Y:S06]  /*0530*/  @P1 BRA `(.L_x_4) ;  /* 0xfffffffc00281947 */ /* 0x000fec000383ffff */
.L_x_3:
[----:B------:R-:W-:Y:S05]  /*0540*/  BSYNC.RECONVERGENT B1 ;  /* 0x0000000000017941 */ /* 0x000fea0003800200 */
.L_x_2:
[----:B------:R-:W-:Y:S05]  /*0550*/  @!P0 BRA `(.L_x_1) ;  /* 0x0000000400208947 */ /* 0x000fea0003800000 */
[----:B------:R-:W-:Y:S01]  /*0560*/  ISETP.GE.U32.AND P0, PT, R24, 0x8, PT ;  /* 0x000000081800780c */ /* 0x000fe20003f06070 */
[----:B------:R-:W-:Y:S01]  /*0570*/  BSSY.RECONVERGENT B1, `(.L_x_5) ;  /* 0x0000021000017945 */ /* 0x000fe20003800200 */
[----:B------:R-:W-:-:S04]  /*0580*/  LOP3.LUT R20, R10, 0x7, RZ, 0xc0, !PT ;  /* 0x000000070a147812 */ /* 0x000fc800078ec0ff */
[----:B------:R-:W-:-:S07]  /*0590*/  ISETP.NE.AND P1, PT, R20, RZ, PT ;  /* 0x000000ff1400720c */ /* 0x000fce0003f25270 */
[----:B------:R-:W-:Y:S06]  /*05a0*/  @!P0 BRA `(.L_x_6) ;  /* 0x0000000000748947 */ /* 0x000fec0003800000 */
[----:B------:R-:W0:Y:S08]  /*05b0*/  LDC.64 R2, c[0x0][0x380] ;  /* 0x0000e000ff027b82 */ /* 0x000e300000000a00 */
[----:B------:R-:W1:Y:S01]  /*05c0*/  LDC.64 R4, c[0x0][0x388] ;  /* 0x0000e200ff047b82 */ /* 0x000e620000000a00 */
[----:B0-----:R-:W-:-:S05]  /*05d0*/  IMAD.WIDE R2, R11, 0x4, R2 ;  /* 0x000000040b027825 */ /* 0x001fca00078e0202 */
[----:B------:R-:W2:Y:S01]  /*05e0*/  LDG.E R9, desc[UR6][R2.64] ;  /* 0x0000000602097981 */ /* 0x000ea2000c1e1900 */
[----:B-1----:R-:W-:-:S03]  /*05f0*/  IMAD.WIDE R4, R11, 0x4, R4 ;  /* 0x000000040b047825 */ /* 0x002fc600078e0204 */
[----:B------:R-:W3:Y:S04]  /*0600*/  LDG.E R13, desc[UR6][R2.64+0x4] ;  /* 0x00000406020d7981 */ /* 0x000ee8000c1e1900 */
[----:B------:R-:W2:Y:S04]  /*0610*/  LDG.E R6, desc[UR6][R4.64] ;  /* 0x0000000604067981 */ /* 0x000ea8000c1e1900 */
        /* <DEDUP_REMOVED lines=13> */
[----:B------:R-:W-:Y:S01]  /*06f0*/  IADD3 R11, PT, PT, R11, 0x8, RZ ;  /* 0x000000080b0b7810 */ /* 0x000fe20007ffe0ff */
[----:B--2---:R-:W-:-:S04]  /*0700*/  IMAD R6, R9, R6, R12 ;  /* 0x0000000609067224 */ /* 0x004fc800078e020c */
[----:B---3--:R-:W-:-:S04]  /*0710*/  IMAD R6, R13, R8, R6 ;  /* 0x000000080d067224 */ /* 0x008fc800078e0206 */
[----:B----4-:R-:W-:-:S04]  /*0720*/  IMAD R6, R15, R14, R6 ;  /* 0x0000000e0f067224 */ /* 0x010fc800078e0206 */
[----:B-----5:R-:W-:-:S04]  /*0730*/  IMAD R6, R17, R16, R6 ;  /* 0x0000001011067224 */ /* 0x020fc800078e0206 */
[----:B------:R-:W-:-:S04]  /*0740*/  IMAD R6, R19, R18, R6 ;  /* 0x0000001213067224 */ /* 0x000fc800078e0206 */
[----:B------:R-:W-:-:S04]  /*0750*/  IMAD R6, R21, R22, R6 ;  /* 0x0000001615067224 */ /* 0x000fc800078e0206 */
[----:B------:R-:W-:-:S04]  /*0760*/  IMAD R0, R0, R7, R6 ;  /* 0x0000000700007224 */ /* 0x000fc800078e0206 */
[----:B------:R-:W-:-:S07]  /*0770*/  IMAD R12, R23, R24, R0 ;  /* 0x00000018170c7224 */ /* 0x000fce00078e0200 */
.L_x_6:
[----:B------:R-:W-:Y:S05]  /*0780*/  BSYNC.RECONVERGENT B1 ;  /* 0x0000000000017941 */ /* 0x000fea0003800200 */
.L_x_5:
        /* <DEDUP_REMOVED lines=17> */
[----:B------:R-:W5:Y:S01]  /*08a0*/  LDG.E R14, desc[UR6][R4.64+0xc] ;  /* 0x00000c06040e7981 */ /* 0x000f62000c1e1900 */
[----:B------:R-:W-:Y:S01]  /*08b0*/  IADD3 R11, PT, PT, R11, 0x4, RZ ;  /* 0x000000040b0b7810 */ /* 0x000fe20007ffe0ff */
[----:B--2---:R-:W-:-:S04]  /*08c0*/  IMAD R6, R7, R6, R12 ;  /* 0x0000000607067224 */ /* 0x004fc800078e020c */
[----:B---3--:R-:W-:-:S04]  /*08d0*/  IMAD R6, R9, R8, R6 ;  /* 0x0000000809067224 */ /* 0x008fc800078e0206 */
[----:B----4-:R-:W-:-:S04]  /*08e0*/  IMAD R6, R13, R10, R6 ;  /* 0x0000000a0d067224 */ /* 0x010fc800078e0206 */
[----:B-----5:R-:W-:-:S07]  /*08f0*/  IMAD R12, R15, R14, R6 ;  /* 0x0000000e0f0c7224 */ /* 0x020fce00078e0206 */
.L_x_8:
[----:B------:R-:W-:Y:S05]  /*0900*/  BSYNC.RECONVERGENT B1 ;  /* 0x0000000000017941 */ /* 0x000fea0003800200 */
.L_x_7:
[----:B------:R-:W-:Y:S05]  /*0910*/  @!P1 BRA `(.L_x_1) ;  /* 0x0000000000309947 */ /* 0x000fea0003800000 */
[----:B------:R-:W0:Y:S01]  /*0920*/  LDC.64 R8, c[0x0][0x380] ;  /* 0x0000e000ff087b82 */ /* 0x000e220000000a00 */
[----:B------:R-:W-:-:S07]  /*0930*/  IADD3 R0, PT, PT, -R0, RZ, RZ ;  /* 0x000000ff00007210 */ /* 0x000fce0007ffe1ff */
[----:B------:R-:W1:Y:S02]  /*0940*/  LDC.64 R6, c[0x0][0x388] ;  /* 0x0000e200ff067b82 */ /* 0x000e640000000a00 */
.L_x_9:
[----:B-1----:R-:W-:-:S04]  /*0950*/  IMAD.WIDE R2, R11, 0x4, R6 ;  /* 0x000000040b027825 */ /* 0x002fc800078e0206 */
[C---:B0-----:R-:W-:Y:S02]  /*0960*/  IMAD.WIDE R4, R11.reuse, 0x4, R8 ;  /* 0x000000040b047825 */ /* 0x041fe400078e0208 */
[----:B------:R-:W2:Y:S04]  /*0970*/  LDG.E R2, desc[UR6][R2.64] ;  /* 0x0000000602027981 */ /* 0x000ea8000c1e1900 */
[----:B------:R-:W2:Y:S01]  /*0980*/  LDG.E R5, desc[UR6][R4.64] ;  /* 0x0000000604057981 */ /* 0x000ea2000c1e1900 */
[----:B------:R-:W-:Y:S02]  /*0990*/  IADD3 R0, PT, PT, R0, 0x1, RZ ;  /* 0x0000000100007810 */ /* 0x000fe40007ffe0ff */
[----:B------:R-:W-:Y:S02]  /*09a0*/  IADD3 R11, PT, PT, R11, 0x1, RZ ;  /* 0x000000010b0b7810 */ /* 0x000fe40007ffe0ff */
[----:B------:R-:W-:Y:S01]  /*09b0*/  ISETP.NE.AND P0, PT, R0, RZ, PT ;  /* 0x000000ff0000720c */ /* 0x000fe20003f05270 */
[----:B--2---:R-:W-:-:S12]  /*09c0*/  IMAD R12, R5, R2, R12 ;  /* 0x00000002050c7224 */ /* 0x004fd800078e020c */
[----:B------:R-:W-:Y:S05]  /*09d0*/  @P0 BRA `(.L_x_9) ;  /* 0xfffffffc00dc0947 */ /* 0x000fea000383ffff */
.L_x_1:
[----:B------:R-:W-:Y:S05]  /*09e0*/  BSYNC.RECONVERGENT B0 ;  /* 0x0000000000007941 */ /* 0x000fea0003800200 */
.L_x_0:
[----:B------:R-:W0:Y:S01]  /*09f0*/  S2R R0, SR_LANEID ;  /* 0x0000000000007919 */ /* 0x000e220000000000 */
[----:B------:R-:W1:Y:S08]  /*0a00*/  REDUX.SUM UR5, R12 ;  /* 0x000000000c0573c4 */ /* 0x000e70000000c000 */
[----:B------:R-:W2:Y:S01]  /*0a10*/  LDC.64 R2, c[0x0][0x390] ;  /* 0x0000e400ff027b82 */ /* 0x000ea20000000a00 */
[----:B------:R-:W-:-:S02]  /*0a20*/  VOTEU.ANY UR4, UPT, PT ;  /* 0x0000000000047886 */ /* 0x000fc400038e0100 */
[----:B------:R-:W-:Y:S01]  /*0a30*/  UFLO.U32 UR4, UR4 ;  /* 0x00000004000472bd */ /* 0x000fe200080e0000 */
[----:B-1----:R-:W-:-:S05]  /*0a40*/  MOV R5, UR5 ;  /* 0x0000000500057c02 */ /* 0x002fca0008000f00 */
[----:B0-----:R-:W-:-:S13]  /*0a50*/  ISETP.EQ.U32.AND P0, PT, R0, UR4, PT ;  /* 0x0000000400007c0c */ /* 0x001fda000bf02070 */
[----:B--2---:R-:W-:Y:S01]  /*0a60*/  @P0 REDG.E.ADD.STRONG.GPU desc[UR6][R2.64], R5 ;  /* 0x000000050200098e */ /* 0x004fe2000c12e106 */
[----:B------:R-:W-:Y:S05]  /*0a70*/  EXIT ;  /* 0x000000000000794d */ /* 0x000fea0003800000 */
.L_x_10:
[----:B------:R-:W-:-:S00]  /*0a80*/  BRA `(.L_x_10) ;  /* 0xfffffffc00fc7947 */ /* 0x000fc0000383ffff */
[----:B------:R-:W-:-:S00]  /*0a90*/  NOP ;  /* 0x0000000000007918 */ /* 0x000fc00000000000 */
        /* <DEDUP_REMOVED lines=14> */
.L_x_11:


//--------------------- .nv.shared.reserved.0     --------------------------
	.section	.nv.shared.reserved.0,"aw",@nobits
	.weak		__nv_reservedSMEM_offset_0_alias
	.size		__nv_reservedSMEM_offset_0_alias, 0, 64
	.other		__nv_reservedSMEM_offset_0_alias,@"STO_CUDA_RESERVED_SHARED STV_DEFAULT"
__nv_reservedSMEM_offset_0_alias:
	.zero		0
	.zero		64


//--------------------- .nv.constant0._Z17multiplyUsingGPUsPiS_S_ii --------------------------
	.section	.nv.constant0._Z17multiplyUsingGPUsPiS_S_ii,"a",@progbits
	.sectionflags	@""
	.align	4
.nv.constant0._Z17multiplyUsingGPUsPiS_S_ii:
	.zero		928


//--------------------- SYMBOLS --------------------------

	.type		.nv.reservedSmem.offset0,@object
	.size		.nv.reservedSmem.offset0,0x4
